//
// Generated by NVIDIA NVVM Compiler
//
// Compiler Build ID: CL-36424714
// Cuda compilation tools, release 13.0, V13.0.88
// Based on NVVM 20.0.0
//

.version 9.0
.target sm_100
.address_size 64

	// .globl	_Z8GSKerneliPiS_S_

.visible .entry _Z8GSKerneliPiS_S_(
	.param .u32 _Z8GSKerneliPiS_S__param_0,
	.param .u64 .ptr .align 1 _Z8GSKerneliPiS_S__param_1,
	.param .u64 .ptr .align 1 _Z8GSKerneliPiS_S__param_2,
	.param .u64 .ptr .align 1 _Z8GSKerneliPiS_S__param_3
)
{


	ret;

}


// ===== COMPILED SASS (sm_100) =====

	.target	sm_100

	.elftype	@"ET_EXEC"


//--------------------- .note.nv.tkinfo           --------------------------
	.section	.note.nv.tkinfo,"",@"SHT_NOTE"
	.sectionflags	@"SHF_NOTE_NV_TKINFO"
	.tkinfo
        /*0018*/ 	.word	0x00000002
        /*0030*/ 	.string	""
        /*0030*/ 	.string	"ptxas"
        /*0030*/ 	.string	"Cuda compilation tools, release 13.0, V13.0.88"
        /*0030*/ 	.string	"Build cuda_13.0.r13.0/compiler.36424714_0"
        /*0030*/ 	.string	"-arch sm_100 -m 64 "



//--------------------- .note.nv.cuinfo           --------------------------
	.section	.note.nv.cuinfo,"",@"SHT_NOTE"
	.sectionflags	@"SHF_NOTE_NV_CUINFO"
        /*0018*/ 	.short	0x0002
        /*001a*/ 	.short	0x0064
        /*001c*/ 	.short	0x0082
	.zero		2


//--------------------- .nv.info                  --------------------------
	.section	.nv.info,"",@"SHT_CUDA_INFO"
	.align	4


	//----- nvinfo : EIATTR_REGCOUNT
	.align		4
        /*0000*/ 	.byte	0x04, 0x2f
        /*0002*/ 	.short	(.L_1 - .L_0)
	.align		4
.L_0:
        /*0004*/ 	.word	index@(_Z8GSKerneliPiS_S_)
        /*0008*/ 	.word	0x00000004


	//----- nvinfo : EIATTR_FRAME_SIZE
	.align		4
.L_1:
        /*000c*/ 	.byte	0x04, 0x11
        /*000e*/ 	.short	(.L_3 - .L_2)
	.align		4
.L_2:
        /*0010*/ 	.word	index@(_Z8GSKerneliPiS_S_)
        /*0014*/ 	.word	0x00000000


	//----- nvinfo : EIATTR_MIN_STACK_SIZE
	.align		4
.L_3:
        /*0018*/ 	.byte	0x04, 0x12
        /*001a*/ 	.short	(.L_5 - .L_4)
	.align		4
.L_4:
        /*001c*/ 	.word	index@(_Z8GSKerneliPiS_S_)
        /*0020*/ 	.word	0x00000000
.L_5:


//--------------------- .nv.compat                --------------------------
	.section	.nv.compat,"",@"SHT_CUDA_COMPAT_INFO"
	.align	4
        /*0000*/ 	.byte	0x02, 0x09, 0x00, 0x00, 0x02, 0x02, 0x01, 0x00, 0x02, 0x05, 0x05, 0x00, 0x03, 0x07, 0x01, 0x01
        /*0010*/ 	.byte	0x02, 0x03, 0x00, 0x00, 0x02, 0x06, 0x01, 0x00, 0x04, 0x0b, 0x08, 0x00, 0x09, 0x00, 0x00, 0x00
        /*0020*/ 	.byte	0x00, 0x00, 0x00, 0x00


//--------------------- .nv.info._Z8GSKerneliPiS_S_ --------------------------
	.section	.nv.info._Z8GSKerneliPiS_S_,"",@"SHT_CUDA_INFO"
	.sectionflags	@""
	.align	4


	//----- nvinfo : EIATTR_CUDA_API_VERSION
	.align		4
        /*0000*/ 	.byte	0x04, 0x37
        /*0002*/ 	.short	(.L_7 - .L_6)
.L_6:
        /*0004*/ 	.word	0x00000082


	//----- nvinfo : EIATTR_KPARAM_INFO
	.align		4
.L_7:
        /*0008*/ 	.byte	0x04, 0x17
        /*000a*/ 	.short	(.L_9 - .L_8)
.L_8:
        /*000c*/ 	.word	0x00000000
        /*0010*/ 	.short	0x0003
        /*0012*/ 	.short	0x0018
        /*0014*/ 	.byte	0x00, 0xf5, 0x21, 0x00


	//----- nvinfo : EIATTR_KPARAM_INFO
	.align		4
.L_9:
        /*0018*/ 	.byte	0x04, 0x17
        /*001a*/ 	.short	(.L_11 - .L_10)
.L_10:
        /*001c*/ 	.word	0x00000000
        /*0020*/ 	.short	0x0002
        /*0022*/ 	.short	0x0010
        /*0024*/ 	.byte	0x00, 0xf5, 0x21, 0x00


	//----- nvinfo : EIATTR_KPARAM_INFO
	.align		4
.L_11:
        /*0028*/ 	.byte	0x04, 0x17
        /*002a*/ 	.short	(.L_13 - .L_12)
.L_12:
        /*002c*/ 	.word	0x00000000
        /*0030*/ 	.short	0x0001
        /*0032*/ 	.short	0x0008
        /*0034*/ 	.byte	0x00, 0xf5, 0x21, 0x00


	//----- nvinfo : EIATTR_KPARAM_INFO
	.align		4
.L_13:
        /*0038*/ 	.byte	0x04, 0x17
        /*003a*/ 	.short	(.L_15 - .L_14)
.L_14:
        /*003c*/ 	.word	0x00000000
        /*0040*/ 	.short	0x0000
        /*0042*/ 	.short	0x0000
        /*0044*/ 	.byte	0x00, 0xf0, 0x11, 0x00


	//----- nvinfo : EIATTR_SPARSE_MMA_MASK
	.align		4
.L_15:
        /*0048*/ 	.byte	0x03, 0x50
        /*004a*/ 	.short	0x0000


	//----- nvinfo : EIATTR_MAXREG_COUNT
	.align		4
        /*004c*/ 	.byte	0x03, 0x1b
        /*004e*/ 	.short	0x00ff


	//----- nvinfo : EIATTR_MERCURY_ISA_VERSION
	.align		4
        /*0050*/ 	.byte	0x03, 0x5f
        /*0052*/ 	.short	0x0101


	//----- nvinfo : EIATTR_VRC_CTA_INIT_COUNT
	.align		4
        /*0054*/ 	.byte	0x02, 0x4a
	.zero		1
	.zero		1


	//----- nvinfo : EIATTR_EXIT_INSTR_OFFSETS
	.align		4
        /*0058*/ 	.byte	0x04, 0x1c
        /*005a*/ 	.short	(.L_17 - .L_16)


	//   ....[0]....
.L_16:
        /*005c*/ 	.word	0x00000010


	//----- nvinfo : EIATTR_CBANK_PARAM_SIZE
	.align		4
.L_17:
        /*0060*/ 	.byte	0x03, 0x19
        /*0062*/ 	.short	0x0020


	//----- nvinfo : EIATTR_PARAM_CBANK
	.align		4
        /*0064*/ 	.byte	0x04, 0x0a
        /*0066*/ 	.short	(.L_19 - .L_18)
	.align		4
.L_18:
        /*0068*/ 	.word	index@(.nv.constant0._Z8GSKerneliPiS_S_)
        /*006c*/ 	.short	0x0380
        /*006e*/ 	.short	0x0020


	//----- nvinfo : EIATTR_SW_WAR
	.align		4
.L_19:
        /*0070*/ 	.byte	0x04, 0x36
        /*0072*/ 	.short	(.L_21 - .L_20)
.L_20:
        /*0074*/ 	.word	0x00000008
.L_21:


//--------------------- .nv.callgraph             --------------------------
	.section	.nv.callgraph,"",@"SHT_CUDA_CALLGRAPH"
	.align	4
	.sectionentsize	8
	.align		4
        /*0000*/ 	.word	0x00000000
	.align		4
        /*0004*/ 	.word	0xffffffff
	.align		4
        /*0008*/ 	.word	0x00000000
	.align		4
        /*000c*/ 	.word	0xfffffffe
	.align		4
        /*0010*/ 	.word	0x00000000
	.align		4
        /*0014*/ 	.word	0xfffffffd
	.align		4
        /*0018*/ 	.word	0x00000000
	.align		4
        /*001c*/ 	.word	0xfffffffc


//--------------------- .text._Z8GSKerneliPiS_S_  --------------------------
	.section	.text._Z8GSKerneliPiS_S_,"ax",@progbits
	.align	128
        .global         _Z8GSKerneliPiS_S_
        .type           _Z8GSKerneliPiS_S_,@function
        .size           _Z8GSKerneliPiS_S_,(.L_x_1 - _Z8GSKerneliPiS_S_)
        .other          _Z8GSKerneliPiS_S_,@"STO_CUDA_ENTRY STV_DEFAULT"
_Z8GSKerneliPiS_S_:
.text._Z8GSKerneliPiS_S_:
[----:B------:R-:W-:Y:S01]  /*0000*/  LDC R1, c[0x0][0x37c] ;  /* 0x0000df00ff017b82 */ /* 0x000fe20000000800 */
[----:B------:R-:W-:Y:S05]  /*0010*/  EXIT ;  /* 0x000000000000794d */ /* 0x000fea0003800000 */
.L_x_0:
[----:B------:R-:W-:-:S00]  /*0020*/  BRA `(.L_x_0) ;  /* 0xfffffffc00fc7947 */ /* 0x000fc0000383ffff */
[----:B------:R-:W-:-:S00]  /*0030*/  NOP ;  /* 0x0000000000007918 */ /* 0x000fc00000000000 */
        /* <DEDUP_REMOVED lines=12> */
.L_x_1:


//--------------------- .nv.shared.reserved.0     --------------------------
	.section	.nv.shared.reserved.0,"aw",@nobits
	.weak		__nv_reservedSMEM_offset_0_alias
	.size		__nv_reservedSMEM_offset_0_alias, 0, 64
	.other		__nv_reservedSMEM_offset_0_alias,@"STO_CUDA_RESERVED_SHARED STV_DEFAULT"
__nv_reservedSMEM_offset_0_alias:
	.zero		0
	.zero		64


//--------------------- .nv.constant0._Z8GSKerneliPiS_S_ --------------------------
	.section	.nv.constant0._Z8GSKerneliPiS_S_,"a",@progbits
	.sectionflags	@""
	.align	4
.nv.constant0._Z8GSKerneliPiS_S_:
	.zero		928


//--------------------- SYMBOLS --------------------------

	.type		.nv.reservedSmem.offset0,@object
	.size		.nv.reservedSmem.offset0,0x4
